	.headerflags	@"EF_CUDA_TEXMODE_UNIFIED EF_CUDA_64BIT_ADDRESS EF_CUDA_ACCELERATORS EF_CUDA_SM90 EF_CUDA_VIRTUAL_SM(EF_CUDA_SM90)"
	.elftype	@"ET_EXEC"


//--------------------- .nv.info                  --------------------------
	.section	.nv.info,"",@"SHT_CUDA_INFO"
	.align	4


	//----- nvinfo : EIATTR_REGCOUNT
	.align		4
        /*0000*/ 	.byte	0x04, 0x2f
        /*0002*/ 	.short	(.L_1 - .L_0)
	.align		4
.L_0:
        /*0004*/ 	.word	index@(triton_poi_fused_convolution_79)
        /*0008*/ 	.word	0x0000000c


	//----- nvinfo : EIATTR_MIN_STACK_SIZE
	.align		4
.L_1:
        /*000c*/ 	.byte	0x04, 0x12
        /*000e*/ 	.short	(.L_3 - .L_2)
	.align		4
.L_2:
        /*0010*/ 	.word	index@(triton_poi_fused_convolution_79)
        /*0014*/ 	.word	0x00000000


	//----- nvinfo : EIATTR_FRAME_SIZE
	.align		4
.L_3:
        /*0018*/ 	.byte	0x04, 0x11
        /*001a*/ 	.short	(.L_5 - .L_4)
	.align		4
.L_4:
        /*001c*/ 	.word	index@(triton_poi_fused_convolution_79)
        /*0020*/ 	.word	0x00000000


	//----- nvinfo : EIATTR_MIN_STACK_SIZE
	.align		4
.L_5:
        /*0024*/ 	.byte	0x04, 0x12
        /*0026*/ 	.short	(.L_7 - .L_6)
	.align		4
.L_6:
        /*0028*/ 	.word	index@(triton_poi_fused_convolution_79)
        /*002c*/ 	.word	0x00000000
.L_7:


//--------------------- .nv.info.triton_poi_fused_convolution_79 --------------------------
	.section	.nv.info.triton_poi_fused_convolution_79,"",@"SHT_CUDA_INFO"
	.sectionflags	@""
	.align	4


	//----- nvinfo : EIATTR_CUDA_API_VERSION
	.align		4
        /*0000*/ 	.byte	0x04, 0x37
        /*0002*/ 	.short	(.L_9 - .L_8)
.L_8:
        /*0004*/ 	.word	0x0000007c


	//----- nvinfo : EIATTR_KPARAM_INFO
	.align		4
.L_9:
        /*0008*/ 	.byte	0x04, 0x17
        /*000a*/ 	.short	(.L_11 - .L_10)
.L_10:
        /*000c*/ 	.word	0x00000000
        /*0010*/ 	.short	0x0002
        /*0012*/ 	.short	0x0010
        /*0014*/ 	.byte	0x00, 0xf0, 0x11, 0x00


	//----- nvinfo : EIATTR_KPARAM_INFO
	.align		4
.L_11:
        /*0018*/ 	.byte	0x04, 0x17
        /*001a*/ 	.short	(.L_13 - .L_12)
.L_12:
        /*001c*/ 	.word	0x00000000
        /*0020*/ 	.short	0x0001
        /*0022*/ 	.short	0x0008
        /*0024*/ 	.byte	0x00, 0xf4, 0x21, 0x00


	//----- nvinfo : EIATTR_KPARAM_INFO
	.align		4
.L_13:
        /*0028*/ 	.byte	0x04, 0x17
        /*002a*/ 	.short	(.L_15 - .L_14)
.L_14:
        /*002c*/ 	.word	0x00000000
        /*0030*/ 	.short	0x0000
        /*0032*/ 	.short	0x0000
        /*0034*/ 	.byte	0x00, 0xf4, 0x21, 0x00


	//----- nvinfo : EIATTR_SPARSE_MMA_MASK
	.align		4
.L_15:
        /*0038*/ 	.byte	0x03, 0x50
        /*003a*/ 	.short	0x0000


	//----- nvinfo : EIATTR_MAXREG_COUNT
	.align		4
        /*003c*/ 	.byte	0x03, 0x1b
        /*003e*/ 	.short	0x00ff


	//----- nvinfo : EIATTR_EXIT_INSTR_OFFSETS
	.align		4
        /*0040*/ 	.byte	0x04, 0x1c
        /*0042*/ 	.short	(.L_17 - .L_16)


	//   ....[0]....
.L_16:
        /*0044*/ 	.word	0x00000180


	//----- nvinfo : EIATTR_REQNTID
	.align		4
.L_17:
        /*0048*/ 	.byte	0x04, 0x10
        /*004a*/ 	.short	(.L_19 - .L_18)
.L_18:
        /*004c*/ 	.word	0x00000080
        /*0050*/ 	.word	0x00000001
        /*0054*/ 	.word	0x00000001


	//----- nvinfo : EIATTR_CBANK_PARAM_SIZE
	.align		4
.L_19:
        /*0058*/ 	.byte	0x03, 0x19
        /*005a*/ 	.short	0x0014


	//----- nvinfo : EIATTR_PARAM_CBANK
	.align		4
        /*005c*/ 	.byte	0x04, 0x0a
        /*005e*/ 	.short	(.L_21 - .L_20)
	.align		4
.L_20:
        /*0060*/ 	.word	index@(.nv.constant0.triton_poi_fused_convolution_79)
        /*0064*/ 	.short	0x0210
        /*0066*/ 	.short	0x0014


	//----- nvinfo : EIATTR_SW_WAR
	.align		4
.L_21:
        /*0068*/ 	.byte	0x04, 0x36
        /*006a*/ 	.short	(.L_23 - .L_22)
.L_22:
        /*006c*/ 	.word	0x00000008
.L_23:


//--------------------- .nv.callgraph             --------------------------
	.section	.nv.callgraph,"",@"SHT_CUDA_CALLGRAPH"
	.align	4
	.sectionentsize	8
	.align		4
        /*0000*/ 	.word	0x00000000
	.align		4
        /*0004*/ 	.word	0xffffffff
	.align		4
        /*0008*/ 	.word	0x00000000
	.align		4
        /*000c*/ 	.word	0xfffffffe
	.align		4
        /*0010*/ 	.word	0x00000000
	.align		4
        /*0014*/ 	.word	0xfffffffd
	.align		4
        /*0018*/ 	.word	0x00000000
	.align		4
        /*001c*/ 	.word	0xfffffffc


//--------------------- .text.triton_poi_fused_convolution_79 --------------------------
	.section	.text.triton_poi_fused_convolution_79,"ax",@progbits
	.align	128
        .global         triton_poi_fused_convolution_79
        .type           triton_poi_fused_convolution_79,@function
        .size           triton_poi_fused_convolution_79,(.L_x_1 - triton_poi_fused_convolution_79)
        .other          triton_poi_fused_convolution_79,@"STO_CUDA_ENTRY STV_DEFAULT"
triton_poi_fused_convolution_79:
.text.triton_poi_fused_convolution_79:
[----:B------:R-:W-:Y:S01]  /*0000*/  LDC R1, c[0x0][0x28] ;  /* 0x00000a00ff017b82 */ /* 0x000fe20000000800 */
[----:B------:R-:W1:Y:S07]  /*0010*/  S2R R0, SR_TID.X ;  /* 0x0000000000007919 */ /* 0x000e6e0000002100 */
[----:B------:R-:W2:Y:S01]  /*0020*/  LDC.64 R4, c[0x0][0x218] ;  /* 0x00008600ff047b82 */ /* 0x000ea20000000a00 */
[----:B------:R-:W-:Y:S01]  /*0030*/  ULDC.64 UR4, c[0x0][0x208] ;  /* 0x0000820000047ab9 */ /* 0x000fe20000000a00 */
[----:B------:R-:W3:Y:S06]  /*0040*/  S2R R7, SR_CTAID.X ;  /* 0x0000000000077919 */ /* 0x000eec0000002500 */
[----:B------:R-:W4:Y:S01]  /*0050*/  LDC.64 R2, c[0x0][0x210] ;  /* 0x00008400ff027b82 */ /* 0x000f220000000a00 */
[----:B-1----:R-:W-:Y:S01]  /*0060*/  IMAD.SHL.U32 R0, R0, 0x2, RZ ;  /* 0x0000000200007824 */ /* 0x002fe200078e00ff */
[----:B---3--:R-:W-:-:S04]  /*0070*/  SHF.R.S32.HI R6, RZ, 0x17, R7 ;  /* 0x00000017ff067819 */ /* 0x008fc80000011407 */
[----:B------:R-:W-:Y:S02]  /*0080*/  LOP3.LUT R0, R0, 0xfe, RZ, 0xc0, !PT ;  /* 0x000000fe00007812 */ /* 0x000fe400078ec0ff */
[----:B------:R-:W-:-:S03]  /*0090*/  SGXT R6, R6, 0x1 ;  /* 0x000000010606781a */ /* 0x000fc60000000200 */
[----:B------:R-:W-:-:S04]  /*00a0*/  IMAD R7, R7, 0x100, R0 ;  /* 0x0000010007077824 */ /* 0x000fc800078e0200 */
[----:B----4-:R-:W-:Y:S01]  /*00b0*/  IMAD.WIDE R2, R7, 0x4, R2 ;  /* 0x0000000407027825 */ /* 0x010fe200078e0202 */
[----:B------:R-:W-:-:S04]  /*00c0*/  LEA.HI R6, R6, R7, RZ, 0x2 ;  /* 0x0000000706067211 */ /* 0x000fc800078f10ff */
[--C-:B------:R-:W-:Y:S02]  /*00d0*/  SHF.R.S32.HI R0, RZ, 0x2, R6.reuse ;  /* 0x00000002ff007819 */ /* 0x100fe40000011406 */
[----:B------:R-:W-:Y:S02]  /*00e0*/  SHF.R.S32.HI R9, RZ, 0x1f, R6 ;  /* 0x0000001fff097819 */ /* 0x000fe40000011406 */
[----:B------:R-:W3:Y:S02]  /*00f0*/  LDG.E.64 R6, desc[UR4][R2.64] ;  /* 0x0000000402067981 */ /* 0x000ee4000c1e1b00 */
[----:B------:R-:W-:-:S04]  /*0100*/  LEA.HI R9, R9, R0, RZ, 0x8 ;  /* 0x0000000009097211 */ /* 0x000fc800078f40ff */
[----:B------:R-:W-:-:S05]  /*0110*/  LOP3.LUT R9, R9, 0xffffff00, RZ, 0xc0, !PT ;  /* 0xffffff0009097812 */ /* 0x000fca00078ec0ff */
[----:B------:R-:W-:-:S04]  /*0120*/  IMAD.IADD R9, R0, 0x1, -R9 ;  /* 0x0000000100097824 */ /* 0x000fc800078e0a09 */
[----:B--2---:R-:W-:-:S06]  /*0130*/  IMAD.WIDE R4, R9, 0x4, R4 ;  /* 0x0000000409047825 */ /* 0x004fcc00078e0204 */
[----:B------:R-:W3:Y:S02]  /*0140*/  LDG.E.EL R4, desc[UR4][R4.64] ;  /* 0x0000000404047981 */ /* 0x000ee4000c2e1900 */
[--C-:B---3--:R-:W-:Y:S01]  /*0150*/  FADD R6, R6, R4.reuse ;  /* 0x0000000406067221 */ /* 0x108fe20000000000 */
[----:B------:R-:W-:-:S05]  /*0160*/  FADD R7, R7, R4 ;  /* 0x0000000407077221 */ /* 0x000fca0000000000 */
[----:B------:R-:W-:Y:S01]  /*0170*/  STG.E.64 desc[UR4][R2.64], R6 ;  /* 0x0000000602007986 */ /* 0x000fe2000c101b04 */
[----:B------:R-:W-:Y:S05]  /*0180*/  EXIT ;  /* 0x000000000000794d */ /* 0x000fea0003800000 */
.L_x_0:
[----:B------:R-:W-:-:S00]  /*0190*/  BRA `(.L_x_0) ;  /* 0xfffffffc00fc7947 */ /* 0x000fc0000383ffff */
[----:B------:R-:W-:-:S00]  /*01a0*/  NOP ;  /* 0x0000000000007918 */ /* 0x000fc00000000000 */
        /* <DEDUP_REMOVED lines=13> */
.L_x_1:


//--------------------- .nv.constant0.triton_poi_fused_convolution_79 --------------------------
	.section	.nv.constant0.triton_poi_fused_convolution_79,"a",@progbits
	.sectionflags	@""
	.align	4
.nv.constant0.triton_poi_fused_convolution_79:
	.zero		548
